//
// Generated by NVIDIA NVVM Compiler
//
// Compiler Build ID: CL-36424714
// Cuda compilation tools, release 13.0, V13.0.88
// Based on NVVM 20.0.0
//

.version 9.0
.target sm_100
.address_size 64

	// .globl	_Z9calculatePmmim

.visible .entry _Z9calculatePmmim(
	.param .u64 .ptr .align 1 _Z9calculatePmmim_param_0,
	.param .u64 _Z9calculatePmmim_param_1,
	.param .u32 _Z9calculatePmmim_param_2,
	.param .u64 _Z9calculatePmmim_param_3
)
{


	ret;

}


// ===== COMPILED SASS (sm_100) =====

	.target	sm_100

	.elftype	@"ET_EXEC"


//--------------------- .note.nv.tkinfo           --------------------------
	.section	.note.nv.tkinfo,"",@"SHT_NOTE"
	.sectionflags	@"SHF_NOTE_NV_TKINFO"
	.tkinfo
        /*0018*/ 	.word	0x00000002
        /*0030*/ 	.string	""
        /*0030*/ 	.string	"ptxas"
        /*0030*/ 	.string	"Cuda compilation tools, release 13.0, V13.0.88"
        /*0030*/ 	.string	"Build cuda_13.0.r13.0/compiler.36424714_0"
        /*0030*/ 	.string	"-arch sm_100 -m 64 "



//--------------------- .note.nv.cuinfo           --------------------------
	.section	.note.nv.cuinfo,"",@"SHT_NOTE"
	.sectionflags	@"SHF_NOTE_NV_CUINFO"
        /*0018*/ 	.short	0x0002
        /*001a*/ 	.short	0x0064
        /*001c*/ 	.short	0x0082
	.zero		2


//--------------------- .nv.info                  --------------------------
	.section	.nv.info,"",@"SHT_CUDA_INFO"
	.align	4


	//----- nvinfo : EIATTR_REGCOUNT
	.align		4
        /*0000*/ 	.byte	0x04, 0x2f
        /*0002*/ 	.short	(.L_1 - .L_0)
	.align		4
.L_0:
        /*0004*/ 	.word	index@(_Z9calculatePmmim)
        /*0008*/ 	.word	0x00000004


	//----- nvinfo : EIATTR_FRAME_SIZE
	.align		4
.L_1:
        /*000c*/ 	.byte	0x04, 0x11
        /*000e*/ 	.short	(.L_3 - .L_2)
	.align		4
.L_2:
        /*0010*/ 	.word	index@(_Z9calculatePmmim)
        /*0014*/ 	.word	0x00000000


	//----- nvinfo : EIATTR_MIN_STACK_SIZE
	.align		4
.L_3:
        /*0018*/ 	.byte	0x04, 0x12
        /*001a*/ 	.short	(.L_5 - .L_4)
	.align		4
.L_4:
        /*001c*/ 	.word	index@(_Z9calculatePmmim)
        /*0020*/ 	.word	0x00000000
.L_5:


//--------------------- .nv.compat                --------------------------
	.section	.nv.compat,"",@"SHT_CUDA_COMPAT_INFO"
	.align	4
        /*0000*/ 	.byte	0x02, 0x09, 0x00, 0x00, 0x02, 0x02, 0x01, 0x00, 0x02, 0x05, 0x05, 0x00, 0x03, 0x07, 0x01, 0x01
        /*0010*/ 	.byte	0x02, 0x03, 0x00, 0x00, 0x02, 0x06, 0x01, 0x00, 0x04, 0x0b, 0x08, 0x00, 0x09, 0x00, 0x00, 0x00
        /*0020*/ 	.byte	0x00, 0x00, 0x00, 0x00


//--------------------- .nv.info._Z9calculatePmmim --------------------------
	.section	.nv.info._Z9calculatePmmim,"",@"SHT_CUDA_INFO"
	.sectionflags	@""
	.align	4


	//----- nvinfo : EIATTR_CUDA_API_VERSION
	.align		4
        /*0000*/ 	.byte	0x04, 0x37
        /*0002*/ 	.short	(.L_7 - .L_6)
.L_6:
        /*0004*/ 	.word	0x00000082


	//----- nvinfo : EIATTR_KPARAM_INFO
	.align		4
.L_7:
        /*0008*/ 	.byte	0x04, 0x17
        /*000a*/ 	.short	(.L_9 - .L_8)
.L_8:
        /*000c*/ 	.word	0x00000000
        /*0010*/ 	.short	0x0003
        /*0012*/ 	.short	0x0018
        /*0014*/ 	.byte	0x00, 0xf0, 0x21, 0x00


	//----- nvinfo : EIATTR_KPARAM_INFO
	.align		4
.L_9:
        /*0018*/ 	.byte	0x04, 0x17
        /*001a*/ 	.short	(.L_11 - .L_10)
.L_10:
        /*001c*/ 	.word	0x00000000
        /*0020*/ 	.short	0x0002
        /*0022*/ 	.short	0x0010
        /*0024*/ 	.byte	0x00, 0xf0, 0x11, 0x00


	//----- nvinfo : EIATTR_KPARAM_INFO
	.align		4
.L_11:
        /*0028*/ 	.byte	0x04, 0x17
        /*002a*/ 	.short	(.L_13 - .L_12)
.L_12:
        /*002c*/ 	.word	0x00000000
        /*0030*/ 	.short	0x0001
        /*0032*/ 	.short	0x0008
        /*0034*/ 	.byte	0x00, 0xf0, 0x21, 0x00


	//----- nvinfo : EIATTR_KPARAM_INFO
	.align		4
.L_13:
        /*0038*/ 	.byte	0x04, 0x17
        /*003a*/ 	.short	(.L_15 - .L_14)
.L_14:
        /*003c*/ 	.word	0x00000000
        /*0040*/ 	.short	0x0000
        /*0042*/ 	.short	0x0000
        /*0044*/ 	.byte	0x00, 0xf5, 0x21, 0x00


	//----- nvinfo : EIATTR_SPARSE_MMA_MASK
	.align		4
.L_15:
        /*0048*/ 	.byte	0x03, 0x50
        /*004a*/ 	.short	0x0000


	//----- nvinfo : EIATTR_MAXREG_COUNT
	.align		4
        /*004c*/ 	.byte	0x03, 0x1b
        /*004e*/ 	.short	0x00ff


	//----- nvinfo : EIATTR_MERCURY_ISA_VERSION
	.align		4
        /*0050*/ 	.byte	0x03, 0x5f
        /*0052*/ 	.short	0x0101


	//----- nvinfo : EIATTR_VRC_CTA_INIT_COUNT
	.align		4
        /*0054*/ 	.byte	0x02, 0x4a
	.zero		1
	.zero		1


	//----- nvinfo : EIATTR_EXIT_INSTR_OFFSETS
	.align		4
        /*0058*/ 	.byte	0x04, 0x1c
        /*005a*/ 	.short	(.L_17 - .L_16)


	//   ....[0]....
.L_16:
        /*005c*/ 	.word	0x00000010


	//----- nvinfo : EIATTR_CBANK_PARAM_SIZE
	.align		4
.L_17:
        /*0060*/ 	.byte	0x03, 0x19
        /*0062*/ 	.short	0x0020


	//----- nvinfo : EIATTR_PARAM_CBANK
	.align		4
        /*0064*/ 	.byte	0x04, 0x0a
        /*0066*/ 	.short	(.L_19 - .L_18)
	.align		4
.L_18:
        /*0068*/ 	.word	index@(.nv.constant0._Z9calculatePmmim)
        /*006c*/ 	.short	0x0380
        /*006e*/ 	.short	0x0020


	//----- nvinfo : EIATTR_SW_WAR
	.align		4
.L_19:
        /*0070*/ 	.byte	0x04, 0x36
        /*0072*/ 	.short	(.L_21 - .L_20)
.L_20:
        /*0074*/ 	.word	0x00000008
.L_21:


//--------------------- .nv.callgraph             --------------------------
	.section	.nv.callgraph,"",@"SHT_CUDA_CALLGRAPH"
	.align	4
	.sectionentsize	8
	.align		4
        /*0000*/ 	.word	0x00000000
	.align		4
        /*0004*/ 	.word	0xffffffff
	.align		4
        /*0008*/ 	.word	0x00000000
	.align		4
        /*000c*/ 	.word	0xfffffffe
	.align		4
        /*0010*/ 	.word	0x00000000
	.align		4
        /*0014*/ 	.word	0xfffffffd
	.align		4
        /*0018*/ 	.word	0x00000000
	.align		4
        /*001c*/ 	.word	0xfffffffc


//--------------------- .text._Z9calculatePmmim   --------------------------
	.section	.text._Z9calculatePmmim,"ax",@progbits
	.align	128
        .global         _Z9calculatePmmim
        .type           _Z9calculatePmmim,@function
        .size           _Z9calculatePmmim,(.L_x_1 - _Z9calculatePmmim)
        .other          _Z9calculatePmmim,@"STO_CUDA_ENTRY STV_DEFAULT"
_Z9calculatePmmim:
.text._Z9calculatePmmim:
[----:B------:R-:W-:Y:S01]  /*0000*/  LDC R1, c[0x0][0x37c] ;  /* 0x0000df00ff017b82 */ /* 0x000fe20000000800 */
[----:B------:R-:W-:Y:S05]  /*0010*/  EXIT ;  /* 0x000000000000794d */ /* 0x000fea0003800000 */
.L_x_0:
[----:B------:R-:W-:-:S00]  /*0020*/  BRA `(.L_x_0) ;  /* 0xfffffffc00fc7947 */ /* 0x000fc0000383ffff */
[----:B------:R-:W-:-:S00]  /*0030*/  NOP ;  /* 0x0000000000007918 */ /* 0x000fc00000000000 */
        /* <DEDUP_REMOVED lines=12> */
.L_x_1:


//--------------------- .nv.shared.reserved.0     --------------------------
	.section	.nv.shared.reserved.0,"aw",@nobits
	.weak		__nv_reservedSMEM_offset_0_alias
	.size		__nv_reservedSMEM_offset_0_alias, 0, 64
	.other		__nv_reservedSMEM_offset_0_alias,@"STO_CUDA_RESERVED_SHARED STV_DEFAULT"
__nv_reservedSMEM_offset_0_alias:
	.zero		0
	.zero		64


//--------------------- .nv.constant0._Z9calculatePmmim --------------------------
	.section	.nv.constant0._Z9calculatePmmim,"a",@progbits
	.sectionflags	@""
	.align	4
.nv.constant0._Z9calculatePmmim:
	.zero		928


//--------------------- SYMBOLS --------------------------

	.type		.nv.reservedSmem.offset0,@object
	.size		.nv.reservedSmem.offset0,0x4
